//
// Generated by NVIDIA NVVM Compiler
//
// Compiler Build ID: CL-36424714
// Cuda compilation tools, release 13.0, V13.0.88
// Based on NVVM 20.0.0
//

.version 9.0
.target sm_100
.address_size 64

	// .globl	_Z5testev
.extern .func  (.param .b32 func_retval0) vprintf
(
	.param .b64 vprintf_param_0,
	.param .b64 vprintf_param_1
)
;
.global .align 1 .b8 $str[16] = {104, 101, 108, 108, 111, 32, 119, 111, 114, 108, 100, 32, 71, 80, 85};
.global .align 1 .b8 $str$1[2] = {10};

.visible .entry _Z5testev()
{
	.reg .b32 	%r<5>;
	.reg .b64 	%rd<5>;

	mov.u64 	%rd1, $str;
	cvta.global.u64 	%rd2, %rd1;
	{ // callseq 0, 0
	.param .b64 param0;
	st.param.b64 	[param0], %rd2;
	.param .b64 param1;
	st.param.b64 	[param1], 0;
	.param .b32 retval0;
	call.uni (retval0), 
	vprintf, 
	(
	param0, 
	param1
	);
	ld.param.b32 	%r1, [retval0];
	} // callseq 0
	mov.u64 	%rd3, $str$1;
	cvta.global.u64 	%rd4, %rd3;
	{ // callseq 1, 0
	.param .b64 param0;
	st.param.b64 	[param0], %rd4;
	.param .b64 param1;
	st.param.b64 	[param1], 0;
	.param .b32 retval0;
	call.uni (retval0), 
	vprintf, 
	(
	param0, 
	param1
	);
	ld.param.b32 	%r3, [retval0];
	} // callseq 1
	ret;

}


// ===== COMPILED SASS (sm_100) =====

	.target	sm_100

	.elftype	@"ET_EXEC"


//--------------------- .note.nv.tkinfo           --------------------------
	.section	.note.nv.tkinfo,"",@"SHT_NOTE"
	.sectionflags	@"SHF_NOTE_NV_TKINFO"
	.tkinfo
        /*0018*/ 	.word	0x00000002
        /*0030*/ 	.string	""
        /*0030*/ 	.string	"ptxas"
        /*0030*/ 	.string	"Cuda compilation tools, release 13.0, V13.0.88"
        /*0030*/ 	.string	"Build cuda_13.0.r13.0/compiler.36424714_0"
        /*0030*/ 	.string	"-arch sm_100 -m 64 "



//--------------------- .note.nv.cuinfo           --------------------------
	.section	.note.nv.cuinfo,"",@"SHT_NOTE"
	.sectionflags	@"SHF_NOTE_NV_CUINFO"
        /*0018*/ 	.short	0x0002
        /*001a*/ 	.short	0x0064
        /*001c*/ 	.short	0x0082
	.zero		2


//--------------------- .nv.info                  --------------------------
	.section	.nv.info,"",@"SHT_CUDA_INFO"
	.align	4


	//----- nvinfo : EIATTR_REGCOUNT
	.align		4
        /*0000*/ 	.byte	0x04, 0x2f
        /*0002*/ 	.short	(.L_3 - .L_2)
	.align		4
.L_2:
        /*0004*/ 	.word	index@(_Z5testev)
        /*0008*/ 	.word	0x00000018


	//----- nvinfo : EIATTR_FRAME_SIZE
	.align		4
.L_3:
        /*000c*/ 	.byte	0x04, 0x11
        /*000e*/ 	.short	(.L_5 - .L_4)
	.align		4
.L_4:
        /*0010*/ 	.word	index@(_Z5testev)
        /*0014*/ 	.word	0x00000000


	//----- nvinfo : EIATTR_MIN_STACK_SIZE
	.align		4
.L_5:
        /*0018*/ 	.byte	0x04, 0x12
        /*001a*/ 	.short	(.L_7 - .L_6)
	.align		4
.L_6:
        /*001c*/ 	.word	index@(_Z5testev)
        /*0020*/ 	.word	0x00000000
.L_7:


//--------------------- .nv.compat                --------------------------
	.section	.nv.compat,"",@"SHT_CUDA_COMPAT_INFO"
	.align	4
        /*0000*/ 	.byte	0x02, 0x09, 0x00, 0x00, 0x02, 0x02, 0x01, 0x00, 0x02, 0x05, 0x05, 0x00, 0x03, 0x07, 0x01, 0x01
        /*0010*/ 	.byte	0x02, 0x03, 0x00, 0x00, 0x02, 0x06, 0x01, 0x00, 0x04, 0x0b, 0x08, 0x00, 0x09, 0x00, 0x00, 0x00
        /*0020*/ 	.byte	0x00, 0x00, 0x00, 0x00


//--------------------- .nv.info._Z5testev        --------------------------
	.section	.nv.info._Z5testev,"",@"SHT_CUDA_INFO"
	.sectionflags	@""
	.align	4


	//----- nvinfo : EIATTR_CUDA_API_VERSION
	.align		4
        /*0000*/ 	.byte	0x04, 0x37
        /*0002*/ 	.short	(.L_9 - .L_8)
.L_8:
        /*0004*/ 	.word	0x00000082


	//----- nvinfo : EIATTR_SPARSE_MMA_MASK
	.align		4
.L_9:
        /*0008*/ 	.byte	0x03, 0x50
        /*000a*/ 	.short	0x0000


	//----- nvinfo : EIATTR_MAXREG_COUNT
	.align		4
        /*000c*/ 	.byte	0x03, 0x1b
        /*000e*/ 	.short	0x00ff


	//----- nvinfo : EIATTR_EXTERNS
	.align		4
        /*0010*/ 	.byte	0x04, 0x0f
        /*0012*/ 	.short	(.L_11 - .L_10)


	//   ....[0]....
	.align		4
.L_10:
        /*0014*/ 	.word	index@(vprintf)


	//----- nvinfo : EIATTR_MERCURY_ISA_VERSION
	.align		4
.L_11:
        /*0018*/ 	.byte	0x03, 0x5f
        /*001a*/ 	.short	0x0101


	//----- nvinfo : EIATTR_VRC_CTA_INIT_COUNT
	.align		4
        /*001c*/ 	.byte	0x02, 0x4a
	.zero		1
	.zero		1


	//----- nvinfo : EIATTR_SYSCALL_OFFSETS
	.align		4
        /*0020*/ 	.byte	0x04, 0x46
        /*0022*/ 	.short	(.L_13 - .L_12)


	//   ....[0]....
.L_12:
        /*0024*/ 	.word	0x00000080


	//   ....[1]....
        /*0028*/ 	.word	0x000000f0


	//----- nvinfo : EIATTR_EXIT_INSTR_OFFSETS
	.align		4
.L_13:
        /*002c*/ 	.byte	0x04, 0x1c
        /*002e*/ 	.short	(.L_15 - .L_14)


	//   ....[0]....
.L_14:
        /*0030*/ 	.word	0x00000100


	//----- nvinfo : EIATTR_SW_WAR
	.align		4
.L_15:
        /*0034*/ 	.byte	0x04, 0x36
        /*0036*/ 	.short	(.L_17 - .L_16)
.L_16:
        /*0038*/ 	.word	0x00000008
.L_17:


//--------------------- .nv.callgraph             --------------------------
	.section	.nv.callgraph,"",@"SHT_CUDA_CALLGRAPH"
	.align	4
	.sectionentsize	8
	.align		4
        /*0000*/ 	.word	0x00000000
	.align		4
        /*0004*/ 	.word	0xffffffff
	.align		4
        /*0008*/ 	.word	index@(_Z5testev)
	.align		4
        /*000c*/ 	.word	index@(vprintf)
	.align		4
        /*0010*/ 	.word	0x00000000
	.align		4
        /*0014*/ 	.word	0xfffffffe
	.align		4
        /*0018*/ 	.word	0x00000000
	.align		4
        /*001c*/ 	.word	0xfffffffd
	.align		4
        /*0020*/ 	.word	0x00000000
	.align		4
        /*0024*/ 	.word	0xfffffffc


//--------------------- .nv.constant4             --------------------------
	.section	.nv.constant4,"a",@progbits
	.align	8
	.align		8
.nv.constant4:
        /*0000*/ 	.dword	vprintf
	.align		8
        /*0008*/ 	.dword	$str
	.align		8
        /*0010*/ 	.dword	$str$1


//--------------------- .text._Z5testev           --------------------------
	.section	.text._Z5testev,"ax",@progbits
	.align	128
        .global         _Z5testev
        .type           _Z5testev,@function
        .size           _Z5testev,(.L_x_3 - _Z5testev)
        .other          _Z5testev,@"STO_CUDA_ENTRY STV_DEFAULT"
_Z5testev:
.text._Z5testev:
[----:B------:R-:W0:Y:S01]  /*0000*/  LDC R1, c[0x0][0x37c] ;  /* 0x0000df00ff017b82 */ /* 0x000e220000000800 */
[----:B------:R-:W-:Y:S01]  /*0010*/  MOV R2, 0x0 ;  /* 0x0000000000027802 */ /* 0x000fe20000000f00 */
[----:B------:R-:W1:Y:S01]  /*0020*/  LDCU.64 UR4, c[0x4][0x8] ;  /* 0x01000100ff0477ac */ /* 0x000e620008000a00 */
[----:B------:R-:W-:-:S05]  /*0030*/  CS2R R6, SRZ ;  /* 0x0000000000067805 */ /* 0x000fca000001ff00 */
[----:B------:R2:W3:Y:S01]  /*0040*/  LDC.64 R8, c[0x4][R2] ;  /* 0x0100000002087b82 */ /* 0x0004e20000000a00 */
[----:B-1----:R-:W-:Y:S02]  /*0050*/  IMAD.U32 R4, RZ, RZ, UR4 ;  /* 0x00000004ff047e24 */ /* 0x002fe4000f8e00ff */
[----:B--2---:R-:W-:-:S07]  /*0060*/  IMAD.U32 R5, RZ, RZ, UR5 ;  /* 0x00000005ff057e24 */ /* 0x004fce000f8e00ff */
[----:B------:R-:W-:-:S07]  /*0070*/  LEPC R20, `(.L_x_0) ;  /* 0x000000001014794e */ /* 0x000fce0000000000 */
[----:B0--3--:R-:W-:Y:S05]  /*0080*/  CALL.ABS.NOINC R8 ;  /* 0x0000000008007343 */ /* 0x009fea0003c00000 */
.L_x_0:
[----:B------:R-:W0:Y:S01]  /*0090*/  LDC.64 R2, c[0x4][R2] ;  /* 0x0100000002027b82 */ /* 0x000e220000000a00 */
[----:B------:R-:W1:Y:S01]  /*00a0*/  LDCU.64 UR4, c[0x4][0x10] ;  /* 0x01000200ff0477ac */ /* 0x000e620008000a00 */
[----:B------:R-:W-:Y:S01]  /*00b0*/  CS2R R6, SRZ ;  /* 0x0000000000067805 */ /* 0x000fe2000001ff00 */
[----:B-1----:R-:W-:Y:S02]  /*00c0*/  IMAD.U32 R4, RZ, RZ, UR4 ;  /* 0x00000004ff047e24 */ /* 0x002fe4000f8e00ff */
[----:B------:R-:W-:-:S07]  /*00d0*/  IMAD.U32 R5, RZ, RZ, UR5 ;  /* 0x00000005ff057e24 */ /* 0x000fce000f8e00ff */
[----:B------:R-:W-:-:S07]  /*00e0*/  LEPC R20, `(.L_x_1) ;  /* 0x000000001014794e */ /* 0x000fce0000000000 */
[----:B0-----:R-:W-:Y:S05]  /*00f0*/  CALL.ABS.NOINC R2 ;  /* 0x0000000002007343 */ /* 0x001fea0003c00000 */
.L_x_1:
[----:B------:R-:W-:Y:S05]  /*0100*/  EXIT ;  /* 0x000000000000794d */ /* 0x000fea0003800000 */
.L_x_2:
[----:B------:R-:W-:-:S00]  /*0110*/  BRA `(.L_x_2) ;  /* 0xfffffffc00fc7947 */ /* 0x000fc0000383ffff */
[----:B------:R-:W-:-:S00]  /*0120*/  NOP ;  /* 0x0000000000007918 */ /* 0x000fc00000000000 */
        /* <DEDUP_REMOVED lines=13> */
.L_x_3:


//--------------------- .nv.global.init           --------------------------
	.section	.nv.global.init,"aw",@progbits
.nv.global.init:
	.type		$str$1,@object
	.size		$str$1,($str - $str$1)
$str$1:
        /*0000*/ 	.byte	0x0a, 0x00
	.type		$str,@object
	.size		$str,(.L_0 - $str)
$str:
        /*0002*/ 	.byte	0x68, 0x65, 0x6c, 0x6c, 0x6f, 0x20, 0x77, 0x6f, 0x72, 0x6c, 0x64, 0x20, 0x47, 0x50, 0x55, 0x00
.L_0:


//--------------------- .nv.shared.reserved.0     --------------------------
	.section	.nv.shared.reserved.0,"aw",@nobits
	.weak		__nv_reservedSMEM_offset_0_alias
	.size		__nv_reservedSMEM_offset_0_alias, 0, 64
	.other		__nv_reservedSMEM_offset_0_alias,@"STO_CUDA_RESERVED_SHARED STV_DEFAULT"
__nv_reservedSMEM_offset_0_alias:
	.zero		0
	.zero		64


//--------------------- .nv.constant0._Z5testev   --------------------------
	.section	.nv.constant0._Z5testev,"a",@progbits
	.sectionflags	@""
	.align	4
.nv.constant0._Z5testev:
	.zero		896


//--------------------- SYMBOLS --------------------------

	.type		.nv.reservedSmem.offset0,@object
	.size		.nv.reservedSmem.offset0,0x4
	.type		vprintf,@function
